	.headerflags	@"EF_CUDA_TEXMODE_UNIFIED EF_CUDA_64BIT_ADDRESS EF_CUDA_ACCELERATORS EF_CUDA_SM90 EF_CUDA_VIRTUAL_SM(EF_CUDA_SM90)"
	.elftype	@"ET_EXEC"


//--------------------- .nv.info                  --------------------------
	.section	.nv.info,"",@"SHT_CUDA_INFO"
	.align	4


	//----- nvinfo : EIATTR_REGCOUNT
	.align		4
        /*0000*/ 	.byte	0x04, 0x2f
        /*0002*/ 	.short	(.L_1 - .L_0)
	.align		4
.L_0:
        /*0004*/ 	.word	index@(triton_poi_fused_repeat_0)
        /*0008*/ 	.word	0x0000000c


	//----- nvinfo : EIATTR_MIN_STACK_SIZE
	.align		4
.L_1:
        /*000c*/ 	.byte	0x04, 0x12
        /*000e*/ 	.short	(.L_3 - .L_2)
	.align		4
.L_2:
        /*0010*/ 	.word	index@(triton_poi_fused_repeat_0)
        /*0014*/ 	.word	0x00000000


	//----- nvinfo : EIATTR_FRAME_SIZE
	.align		4
.L_3:
        /*0018*/ 	.byte	0x04, 0x11
        /*001a*/ 	.short	(.L_5 - .L_4)
	.align		4
.L_4:
        /*001c*/ 	.word	index@(triton_poi_fused_repeat_0)
        /*0020*/ 	.word	0x00000000


	//----- nvinfo : EIATTR_MIN_STACK_SIZE
	.align		4
.L_5:
        /*0024*/ 	.byte	0x04, 0x12
        /*0026*/ 	.short	(.L_7 - .L_6)
	.align		4
.L_6:
        /*0028*/ 	.word	index@(triton_poi_fused_repeat_0)
        /*002c*/ 	.word	0x00000000
.L_7:


//--------------------- .nv.info.triton_poi_fused_repeat_0 --------------------------
	.section	.nv.info.triton_poi_fused_repeat_0,"",@"SHT_CUDA_INFO"
	.sectionflags	@""
	.align	4


	//----- nvinfo : EIATTR_CUDA_API_VERSION
	.align		4
        /*0000*/ 	.byte	0x04, 0x37
        /*0002*/ 	.short	(.L_9 - .L_8)
.L_8:
        /*0004*/ 	.word	0x0000007c


	//----- nvinfo : EIATTR_KPARAM_INFO
	.align		4
.L_9:
        /*0008*/ 	.byte	0x04, 0x17
        /*000a*/ 	.short	(.L_11 - .L_10)
.L_10:
        /*000c*/ 	.word	0x00000000
        /*0010*/ 	.short	0x0002
        /*0012*/ 	.short	0x0010
        /*0014*/ 	.byte	0x00, 0xf0, 0x11, 0x00


	//----- nvinfo : EIATTR_KPARAM_INFO
	.align		4
.L_11:
        /*0018*/ 	.byte	0x04, 0x17
        /*001a*/ 	.short	(.L_13 - .L_12)
.L_12:
        /*001c*/ 	.word	0x00000000
        /*0020*/ 	.short	0x0001
        /*0022*/ 	.short	0x0008
        /*0024*/ 	.byte	0x00, 0xf4, 0x21, 0x00


	//----- nvinfo : EIATTR_KPARAM_INFO
	.align		4
.L_13:
        /*0028*/ 	.byte	0x04, 0x17
        /*002a*/ 	.short	(.L_15 - .L_14)
.L_14:
        /*002c*/ 	.word	0x00000000
        /*0030*/ 	.short	0x0000
        /*0032*/ 	.short	0x0000
        /*0034*/ 	.byte	0x00, 0xf4, 0x21, 0x00


	//----- nvinfo : EIATTR_SPARSE_MMA_MASK
	.align		4
.L_15:
        /*0038*/ 	.byte	0x03, 0x50
        /*003a*/ 	.short	0x0000


	//----- nvinfo : EIATTR_MAXREG_COUNT
	.align		4
        /*003c*/ 	.byte	0x03, 0x1b
        /*003e*/ 	.short	0x00ff


	//----- nvinfo : EIATTR_EXIT_INSTR_OFFSETS
	.align		4
        /*0040*/ 	.byte	0x04, 0x1c
        /*0042*/ 	.short	(.L_17 - .L_16)


	//   ....[0]....
.L_16:
        /*0044*/ 	.word	0x00000160


	//   ....[1]....
        /*0048*/ 	.word	0x00000180


	//----- nvinfo : EIATTR_REQNTID
	.align		4
.L_17:
        /*004c*/ 	.byte	0x04, 0x10
        /*004e*/ 	.short	(.L_19 - .L_18)
.L_18:
        /*0050*/ 	.word	0x00000080
        /*0054*/ 	.word	0x00000001
        /*0058*/ 	.word	0x00000001


	//----- nvinfo : EIATTR_CRS_STACK_SIZE
	.align		4
.L_19:
        /*005c*/ 	.byte	0x04, 0x1e
        /*005e*/ 	.short	(.L_21 - .L_20)
.L_20:
        /*0060*/ 	.word	0x00000000


	//----- nvinfo : EIATTR_CBANK_PARAM_SIZE
	.align		4
.L_21:
        /*0064*/ 	.byte	0x03, 0x19
        /*0066*/ 	.short	0x0014


	//----- nvinfo : EIATTR_PARAM_CBANK
	.align		4
        /*0068*/ 	.byte	0x04, 0x0a
        /*006a*/ 	.short	(.L_23 - .L_22)
	.align		4
.L_22:
        /*006c*/ 	.word	index@(.nv.constant0.triton_poi_fused_repeat_0)
        /*0070*/ 	.short	0x0210
        /*0072*/ 	.short	0x0014


	//----- nvinfo : EIATTR_SW_WAR
	.align		4
.L_23:
        /*0074*/ 	.byte	0x04, 0x36
        /*0076*/ 	.short	(.L_25 - .L_24)
.L_24:
        /*0078*/ 	.word	0x00000008
.L_25:


//--------------------- .nv.callgraph             --------------------------
	.section	.nv.callgraph,"",@"SHT_CUDA_CALLGRAPH"
	.align	4
	.sectionentsize	8
	.align		4
        /*0000*/ 	.word	0x00000000
	.align		4
        /*0004*/ 	.word	0xffffffff
	.align		4
        /*0008*/ 	.word	0x00000000
	.align		4
        /*000c*/ 	.word	0xfffffffe
	.align		4
        /*0010*/ 	.word	0x00000000
	.align		4
        /*0014*/ 	.word	0xfffffffd
	.align		4
        /*0018*/ 	.word	0x00000000
	.align		4
        /*001c*/ 	.word	0xfffffffc


//--------------------- .text.triton_poi_fused_repeat_0 --------------------------
	.section	.text.triton_poi_fused_repeat_0,"ax",@progbits
	.align	128
        .global         triton_poi_fused_repeat_0
        .type           triton_poi_fused_repeat_0,@function
        .size           triton_poi_fused_repeat_0,(.L_x_3 - triton_poi_fused_repeat_0)
        .other          triton_poi_fused_repeat_0,@"STO_CUDA_ENTRY STV_DEFAULT"
triton_poi_fused_repeat_0:
.text.triton_poi_fused_repeat_0:
[----:B------:R-:W0:Y:S02]  /*0000*/  LDC R1, c[0x0][0x28] ;  /* 0x00000a00ff017b82 */ /* 0x000e240000000800 */
[----:B------:R-:W1:Y:S01]  /*0010*/  S2R R0, SR_TID.X ;  /* 0x0000000000007919 */ /* 0x000e620000002100 */
[----:B------:R-:W2:Y:S01]  /*0020*/  LDC.64 R4, c[0x0][0x218] ;  /* 0x00008600ff047b82 */ /* 0x000ea20000000a00 */
[----:B------:R-:W-:Y:S01]  /*0030*/  ULDC.64 UR4, c[0x0][0x208] ;  /* 0x0000820000047ab9 */ /* 0x000fe20000000a00 */
[----:B------:R-:W-:Y:S01]  /*0040*/  BSSY B0, `(.L_x_0) ;  /* 0x0000011000007945 */ /* 0x000fe20003800000 */
[----:B------:R-:W3:Y:S05]  /*0050*/  S2R R7, SR_CTAID.X ;  /* 0x0000000000077919 */ /* 0x000eea0000002500 */
[----:B------:R-:W4:Y:S01]  /*0060*/  LDC.64 R2, c[0x0][0x210] ;  /* 0x00008400ff027b82 */ /* 0x000f220000000a00 */
[----:B-1----:R-:W-:Y:S01]  /*0070*/  IMAD.SHL.U32 R0, R0, 0x2, RZ ;  /* 0x0000000200007824 */ /* 0x002fe200078e00ff */
[----:B---3--:R-:W-:-:S04]  /*0080*/  SHF.R.S32.HI R6, RZ, 0x17, R7 ;  /* 0x00000017ff067819 */ /* 0x008fc80000011407 */
[----:B------:R-:W-:-:S05]  /*0090*/  LOP3.LUT R0, R0, 0xfe, RZ, 0xc0, !PT ;  /* 0x000000fe00007812 */ /* 0x000fca00078ec0ff */
[----:B------:R-:W-:Y:S01]  /*00a0*/  IMAD R7, R7, 0x100, R0 ;  /* 0x0000010007077824 */ /* 0x000fe200078e0200 */
[----:B------:R-:W-:-:S03]  /*00b0*/  SGXT R0, R6, 0x1 ;  /* 0x000000010600781a */ /* 0x000fc60000000200 */
[C---:B--2---:R-:W-:Y:S01]  /*00c0*/  IMAD.WIDE R4, R7.reuse, 0x4, R4 ;  /* 0x0000000407047825 */ /* 0x044fe200078e0204 */
[----:B------:R-:W-:Y:S02]  /*00d0*/  ISETP.GE.AND P0, PT, R7, 0x100, PT ;  /* 0x000001000700780c */ /* 0x000fe40003f06270 */
[----:B------:R-:W-:-:S04]  /*00e0*/  LEA.HI R0, R0, R7, RZ, 0x6 ;  /* 0x0000000700007211 */ /* 0x000fc800078f30ff */
[----:B------:R-:W-:-:S05]  /*00f0*/  LOP3.LUT R0, R0, 0xffffffc0, RZ, 0xc0, !PT ;  /* 0xffffffc000007812 */ /* 0x000fca00078ec0ff */
[----:B------:R-:W-:Y:S01]  /*0100*/  IMAD.IADD R9, R7, 0x1, -R0 ;  /* 0x0000000107097824 */ /* 0x000fe200078e0a00 */
[----:B------:R-:W-:-:S03]  /*0110*/  CS2R R6, SRZ ;  /* 0x0000000000067805 */ /* 0x000fc6000001ff00 */
[----:B----4-:R-:W-:Y:S01]  /*0120*/  IMAD.WIDE R2, R9, 0x4, R2 ;  /* 0x0000000409027825 */ /* 0x010fe200078e0202 */
[----:B------:R-:W-:Y:S06]  /*0130*/  @P0 BRA `(.L_x_1) ;  /* 0x0000000000040947 */ /* 0x000fec0003800000 */
[----:B------:R1:W5:Y:S02]  /*0140*/  LDG.E.64 R6, desc[UR4][R2.64] ;  /* 0x0000000402067981 */ /* 0x000364000c1e1b00 */
.L_x_1:
[----:B------:R-:W-:Y:S05]  /*0150*/  BSYNC B0 ;  /* 0x0000000000007941 */ /* 0x000fea0003800000 */
.L_x_0:
[----:B------:R-:W-:Y:S05]  /*0160*/  @P0 EXIT ;  /* 0x000000000000094d */ /* 0x000fea0003800000 */
[----:B-----5:R-:W-:Y:S01]  /*0170*/  STG.E.64 desc[UR4][R4.64], R6 ;  /* 0x0000000604007986 */ /* 0x020fe2000c101b04 */
[----:B------:R-:W-:Y:S05]  /*0180*/  EXIT ;  /* 0x000000000000794d */ /* 0x000fea0003800000 */
.L_x_2:
[----:B------:R-:W-:-:S00]  /*0190*/  BRA `(.L_x_2) ;  /* 0xfffffffc00fc7947 */ /* 0x000fc0000383ffff */
[----:B------:R-:W-:-:S00]  /*01a0*/  NOP ;  /* 0x0000000000007918 */ /* 0x000fc00000000000 */
        /* <DEDUP_REMOVED lines=13> */
.L_x_3:


//--------------------- .nv.constant0.triton_poi_fused_repeat_0 --------------------------
	.section	.nv.constant0.triton_poi_fused_repeat_0,"a",@progbits
	.sectionflags	@""
	.align	4
.nv.constant0.triton_poi_fused_repeat_0:
	.zero		548
